//
// Generated by NVIDIA NVVM Compiler
//
// Compiler Build ID: CL-36424714
// Cuda compilation tools, release 13.0, V13.0.88
// Based on NVVM 20.0.0
//

.version 9.0
.target sm_100
.address_size 64

	// .globl	_Z12insertValuesPi
.extern .func  (.param .b32 func_retval0) vprintf
(
	.param .b64 vprintf_param_0,
	.param .b64 vprintf_param_1
)
;
.global .align 1 .b8 $str[5] = {37, 100, 32, 32};

.visible .entry _Z12insertValuesPi(
	.param .u64 .ptr .align 1 _Z12insertValuesPi_param_0
)
{
	.reg .b32 	%r<5>;
	.reg .b64 	%rd<5>;

	ld.param.u64 	%rd1, [_Z12insertValuesPi_param_0];
	cvta.to.global.u64 	%rd2, %rd1;
	mov.u32 	%r1, %tid.x;
	mov.u32 	%r2, %ctaid.x;
	mov.u32 	%r3, %ntid.x;
	mad.lo.s32 	%r4, %r2, %r3, %r1;
	mul.wide.s32 	%rd3, %r4, 4;
	add.s64 	%rd4, %rd2, %rd3;
	st.global.u32 	[%rd4], %r4;
	ret;

}
	// .globl	_Z8printArrPi
.visible .entry _Z8printArrPi(
	.param .u64 .ptr .align 1 _Z8printArrPi_param_0
)
{
	.local .align 8 .b8 	__local_depot1[8];
	.reg .b64 	%SP;
	.reg .b64 	%SPL;
	.reg .b32 	%r<8>;
	.reg .b64 	%rd<9>;

	mov.u64 	%SPL, __local_depot1;
	cvta.local.u64 	%SP, %SPL;
	ld.param.u64 	%rd1, [_Z8printArrPi_param_0];
	cvta.to.global.u64 	%rd2, %rd1;
	add.u64 	%rd3, %SP, 0;
	add.u64 	%rd4, %SPL, 0;
	mov.u32 	%r1, %tid.x;
	mov.u32 	%r2, %ctaid.x;
	mov.u32 	%r3, %ntid.x;
	mad.lo.s32 	%r4, %r2, %r3, %r1;
	mul.wide.s32 	%rd5, %r4, 4;
	add.s64 	%rd6, %rd2, %rd5;
	ld.global.u32 	%r5, [%rd6];
	st.local.u32 	[%rd4], %r5;
	mov.u64 	%rd7, $str;
	cvta.global.u64 	%rd8, %rd7;
	{ // callseq 0, 0
	.param .b64 param0;
	st.param.b64 	[param0], %rd8;
	.param .b64 param1;
	st.param.b64 	[param1], %rd3;
	.param .b32 retval0;
	call.uni (retval0), 
	vprintf, 
	(
	param0, 
	param1
	);
	ld.param.b32 	%r6, [retval0];
	} // callseq 0
	ret;

}


// ===== COMPILED SASS (sm_100) =====

	.target	sm_100

	.elftype	@"ET_EXEC"


//--------------------- .note.nv.tkinfo           --------------------------
	.section	.note.nv.tkinfo,"",@"SHT_NOTE"
	.sectionflags	@"SHF_NOTE_NV_TKINFO"
	.tkinfo
        /*0018*/ 	.word	0x00000002
        /*0030*/ 	.string	""
        /*0030*/ 	.string	"ptxas"
        /*0030*/ 	.string	"Cuda compilation tools, release 13.0, V13.0.88"
        /*0030*/ 	.string	"Build cuda_13.0.r13.0/compiler.36424714_0"
        /*0030*/ 	.string	"-arch sm_100 -m 64 "



//--------------------- .note.nv.cuinfo           --------------------------
	.section	.note.nv.cuinfo,"",@"SHT_NOTE"
	.sectionflags	@"SHF_NOTE_NV_CUINFO"
        /*0018*/ 	.short	0x0002
        /*001a*/ 	.short	0x0064
        /*001c*/ 	.short	0x0082
	.zero		2


//--------------------- .nv.info                  --------------------------
	.section	.nv.info,"",@"SHT_CUDA_INFO"
	.align	4


	//----- nvinfo : EIATTR_REGCOUNT
	.align		4
        /*0000*/ 	.byte	0x04, 0x2f
        /*0002*/ 	.short	(.L_2 - .L_1)
	.align		4
.L_1:
        /*0004*/ 	.word	index@(_Z12insertValuesPi)
        /*0008*/ 	.word	0x00000008


	//----- nvinfo : EIATTR_FRAME_SIZE
	.align		4
.L_2:
        /*000c*/ 	.byte	0x04, 0x11
        /*000e*/ 	.short	(.L_4 - .L_3)
	.align		4
.L_3:
        /*0010*/ 	.word	index@(_Z12insertValuesPi)
        /*0014*/ 	.word	0x00000000


	//----- nvinfo : EIATTR_REGCOUNT
	.align		4
.L_4:
        /*0018*/ 	.byte	0x04, 0x2f
        /*001a*/ 	.short	(.L_6 - .L_5)
	.align		4
.L_5:
        /*001c*/ 	.word	index@(_Z8printArrPi)
        /*0020*/ 	.word	0x00000018


	//----- nvinfo : EIATTR_FRAME_SIZE
	.align		4
.L_6:
        /*0024*/ 	.byte	0x04, 0x11
        /*0026*/ 	.short	(.L_8 - .L_7)
	.align		4
.L_7:
        /*0028*/ 	.word	index@(_Z8printArrPi)
        /*002c*/ 	.word	0x00000008


	//----- nvinfo : EIATTR_MIN_STACK_SIZE
	.align		4
.L_8:
        /*0030*/ 	.byte	0x04, 0x12
        /*0032*/ 	.short	(.L_10 - .L_9)
	.align		4
.L_9:
        /*0034*/ 	.word	index@(_Z8printArrPi)
        /*0038*/ 	.word	0x00000008


	//----- nvinfo : EIATTR_MIN_STACK_SIZE
	.align		4
.L_10:
        /*003c*/ 	.byte	0x04, 0x12
        /*003e*/ 	.short	(.L_12 - .L_11)
	.align		4
.L_11:
        /*0040*/ 	.word	index@(_Z12insertValuesPi)
        /*0044*/ 	.word	0x00000000
.L_12:


//--------------------- .nv.compat                --------------------------
	.section	.nv.compat,"",@"SHT_CUDA_COMPAT_INFO"
	.align	4
        /*0000*/ 	.byte	0x02, 0x09, 0x00, 0x00, 0x02, 0x02, 0x01, 0x00, 0x02, 0x05, 0x05, 0x00, 0x03, 0x07, 0x01, 0x01
        /*0010*/ 	.byte	0x02, 0x03, 0x00, 0x00, 0x02, 0x06, 0x01, 0x00, 0x04, 0x0b, 0x08, 0x00, 0x09, 0x00, 0x00, 0x00
        /*0020*/ 	.byte	0x00, 0x00, 0x00, 0x00


//--------------------- .nv.info._Z8printArrPi    --------------------------
	.section	.nv.info._Z8printArrPi,"",@"SHT_CUDA_INFO"
	.sectionflags	@""
	.align	4


	//----- nvinfo : EIATTR_CUDA_API_VERSION
	.align		4
        /*0000*/ 	.byte	0x04, 0x37
        /*0002*/ 	.short	(.L_14 - .L_13)
.L_13:
        /*0004*/ 	.word	0x00000082


	//----- nvinfo : EIATTR_KPARAM_INFO
	.align		4
.L_14:
        /*0008*/ 	.byte	0x04, 0x17
        /*000a*/ 	.short	(.L_16 - .L_15)
.L_15:
        /*000c*/ 	.word	0x00000000
        /*0010*/ 	.short	0x0000
        /*0012*/ 	.short	0x0000
        /*0014*/ 	.byte	0x00, 0xf5, 0x21, 0x00


	//----- nvinfo : EIATTR_SPARSE_MMA_MASK
	.align		4
.L_16:
        /*0018*/ 	.byte	0x03, 0x50
        /*001a*/ 	.short	0x0000


	//----- nvinfo : EIATTR_MAXREG_COUNT
	.align		4
        /*001c*/ 	.byte	0x03, 0x1b
        /*001e*/ 	.short	0x00ff


	//----- nvinfo : EIATTR_EXTERNS
	.align		4
        /*0020*/ 	.byte	0x04, 0x0f
        /*0022*/ 	.short	(.L_18 - .L_17)


	//   ....[0]....
	.align		4
.L_17:
        /*0024*/ 	.word	index@(vprintf)


	//----- nvinfo : EIATTR_MERCURY_ISA_VERSION
	.align		4
.L_18:
        /*0028*/ 	.byte	0x03, 0x5f
        /*002a*/ 	.short	0x0101


	//----- nvinfo : EIATTR_VRC_CTA_INIT_COUNT
	.align		4
        /*002c*/ 	.byte	0x02, 0x4a
	.zero		1
	.zero		1


	//----- nvinfo : EIATTR_SYSCALL_OFFSETS
	.align		4
        /*0030*/ 	.byte	0x04, 0x46
        /*0032*/ 	.short	(.L_20 - .L_19)


	//   ....[0]....
.L_19:
        /*0034*/ 	.word	0x00000150


	//----- nvinfo : EIATTR_EXIT_INSTR_OFFSETS
	.align		4
.L_20:
        /*0038*/ 	.byte	0x04, 0x1c
        /*003a*/ 	.short	(.L_22 - .L_21)


	//   ....[0]....
.L_21:
        /*003c*/ 	.word	0x00000160


	//----- nvinfo : EIATTR_CBANK_PARAM_SIZE
	.align		4
.L_22:
        /*0040*/ 	.byte	0x03, 0x19
        /*0042*/ 	.short	0x0008


	//----- nvinfo : EIATTR_PARAM_CBANK
	.align		4
        /*0044*/ 	.byte	0x04, 0x0a
        /*0046*/ 	.short	(.L_24 - .L_23)
	.align		4
.L_23:
        /*0048*/ 	.word	index@(.nv.constant0._Z8printArrPi)
        /*004c*/ 	.short	0x0380
        /*004e*/ 	.short	0x0008


	//----- nvinfo : EIATTR_SW_WAR
	.align		4
.L_24:
        /*0050*/ 	.byte	0x04, 0x36
        /*0052*/ 	.short	(.L_26 - .L_25)
.L_25:
        /*0054*/ 	.word	0x00000008
.L_26:


//--------------------- .nv.info._Z12insertValuesPi --------------------------
	.section	.nv.info._Z12insertValuesPi,"",@"SHT_CUDA_INFO"
	.sectionflags	@""
	.align	4


	//----- nvinfo : EIATTR_CUDA_API_VERSION
	.align		4
        /*0000*/ 	.byte	0x04, 0x37
        /*0002*/ 	.short	(.L_28 - .L_27)
.L_27:
        /*0004*/ 	.word	0x00000082


	//----- nvinfo : EIATTR_KPARAM_INFO
	.align		4
.L_28:
        /*0008*/ 	.byte	0x04, 0x17
        /*000a*/ 	.short	(.L_30 - .L_29)
.L_29:
        /*000c*/ 	.word	0x00000000
        /*0010*/ 	.short	0x0000
        /*0012*/ 	.short	0x0000
        /*0014*/ 	.byte	0x00, 0xf5, 0x21, 0x00


	//----- nvinfo : EIATTR_SPARSE_MMA_MASK
	.align		4
.L_30:
        /*0018*/ 	.byte	0x03, 0x50
        /*001a*/ 	.short	0x0000


	//----- nvinfo : EIATTR_MAXREG_COUNT
	.align		4
        /*001c*/ 	.byte	0x03, 0x1b
        /*001e*/ 	.short	0x00ff


	//----- nvinfo : EIATTR_MERCURY_ISA_VERSION
	.align		4
        /*0020*/ 	.byte	0x03, 0x5f
        /*0022*/ 	.short	0x0101


	//----- nvinfo : EIATTR_VRC_CTA_INIT_COUNT
	.align		4
        /*0024*/ 	.byte	0x02, 0x4a
	.zero		1
	.zero		1


	//----- nvinfo : EIATTR_EXIT_INSTR_OFFSETS
	.align		4
        /*0028*/ 	.byte	0x04, 0x1c
        /*002a*/ 	.short	(.L_32 - .L_31)


	//   ....[0]....
.L_31:
        /*002c*/ 	.word	0x00000090


	//----- nvinfo : EIATTR_CBANK_PARAM_SIZE
	.align		4
.L_32:
        /*0030*/ 	.byte	0x03, 0x19
        /*0032*/ 	.short	0x0008


	//----- nvinfo : EIATTR_PARAM_CBANK
	.align		4
        /*0034*/ 	.byte	0x04, 0x0a
        /*0036*/ 	.short	(.L_34 - .L_33)
	.align		4
.L_33:
        /*0038*/ 	.word	index@(.nv.constant0._Z12insertValuesPi)
        /*003c*/ 	.short	0x0380
        /*003e*/ 	.short	0x0008


	//----- nvinfo : EIATTR_SW_WAR
	.align		4
.L_34:
        /*0040*/ 	.byte	0x04, 0x36
        /*0042*/ 	.short	(.L_36 - .L_35)
.L_35:
        /*0044*/ 	.word	0x00000008
.L_36:


//--------------------- .nv.callgraph             --------------------------
	.section	.nv.callgraph,"",@"SHT_CUDA_CALLGRAPH"
	.align	4
	.sectionentsize	8
	.align		4
        /*0000*/ 	.word	0x00000000
	.align		4
        /*0004*/ 	.word	0xffffffff
	.align		4
        /*0008*/ 	.word	index@(_Z8printArrPi)
	.align		4
        /*000c*/ 	.word	index@(vprintf)
	.align		4
        /*0010*/ 	.word	0x00000000
	.align		4
        /*0014*/ 	.word	0xfffffffe
	.align		4
        /*0018*/ 	.word	0x00000000
	.align		4
        /*001c*/ 	.word	0xfffffffd
	.align		4
        /*0020*/ 	.word	0x00000000
	.align		4
        /*0024*/ 	.word	0xfffffffc


//--------------------- .nv.constant4             --------------------------
	.section	.nv.constant4,"a",@progbits
	.align	8
	.align		8
.nv.constant4:
        /*0000*/ 	.dword	vprintf
	.align		8
        /*0008*/ 	.dword	$str


//--------------------- .text._Z8printArrPi       --------------------------
	.section	.text._Z8printArrPi,"ax",@progbits
	.align	128
        .global         _Z8printArrPi
        .type           _Z8printArrPi,@function
        .size           _Z8printArrPi,(.L_x_3 - _Z8printArrPi)
        .other          _Z8printArrPi,@"STO_CUDA_ENTRY STV_DEFAULT"
_Z8printArrPi:
.text._Z8printArrPi:
[----:B------:R-:W0:Y:S01]  /*0000*/  LDC R1, c[0x0][0x37c] ;  /* 0x0000df00ff017b82 */ /* 0x000e220000000800 */
[----:B------:R-:W1:Y:S01]  /*0010*/  S2R R5, SR_TID.X ;  /* 0x0000000000057919 */ /* 0x000e620000002100 */
[----:B------:R-:W2:Y:S06]  /*0020*/  LDCU UR6, c[0x0][0x2fc] ;  /* 0x00005f80ff0677ac */ /* 0x000eac0008000800 */
[----:B------:R-:W1:Y:S01]  /*0030*/  S2UR UR7, SR_CTAID.X ;  /* 0x00000000000779c3 */ /* 0x000e620000002500 */
[----:B0-----:R-:W-:Y:S01]  /*0040*/  VIADD R1, R1, 0xfffffff8 ;  /* 0xfffffff801017836 */ /* 0x001fe20000000000 */
[----:B------:R-:W0:Y:S01]  /*0050*/  LDCU.64 UR4, c[0x0][0x358] ;  /* 0x00006b00ff0477ac */ /* 0x000e220008000a00 */
[----:B------:R-:W3:Y:S05]  /*0060*/  LDCU.64 UR8, c[0x4][0x8] ;  /* 0x01000100ff0877ac */ /* 0x000eea0008000a00 */
[----:B------:R-:W1:Y:S08]  /*0070*/  LDC R0, c[0x0][0x360] ;  /* 0x0000d800ff007b82 */ /* 0x000e700000000800 */
[----:B------:R-:W4:Y:S01]  /*0080*/  LDC.64 R2, c[0x0][0x380] ;  /* 0x0000e000ff027b82 */ /* 0x000f220000000a00 */
[----:B-1----:R-:W-:-:S04]  /*0090*/  IMAD R5, R0, UR7, R5 ;  /* 0x0000000700057c24 */ /* 0x002fc8000f8e0205 */
[----:B----4-:R-:W-:-:S06]  /*00a0*/  IMAD.WIDE R2, R5, 0x4, R2 ;  /* 0x0000000405027825 */ /* 0x010fcc00078e0202 */
[----:B0-----:R-:W4:Y:S01]  /*00b0*/  LDG.E R2, desc[UR4][R2.64] ;  /* 0x0000000402027981 */ /* 0x001f22000c1e1900 */
[----:B------:R-:W-:Y:S01]  /*00c0*/  MOV R0, 0x0 ;  /* 0x0000000000007802 */ /* 0x000fe20000000f00 */
[----:B------:R-:W0:Y:S01]  /*00d0*/  LDCU UR4, c[0x0][0x2f8] ;  /* 0x00005f00ff0477ac */ /* 0x000e220008000800 */
[----:B---3--:R-:W-:Y:S01]  /*00e0*/  IMAD.U32 R4, RZ, RZ, UR8 ;  /* 0x00000008ff047e24 */ /* 0x008fe2000f8e00ff */
[----:B------:R-:W-:Y:S01]  /*00f0*/  MOV R5, UR9 ;  /* 0x0000000900057c02 */ /* 0x000fe20008000f00 */
[----:B------:R1:W3:Y:S01]  /*0100*/  LDC.64 R8, c[0x4][R0] ;  /* 0x0100000000087b82 */ /* 0x0002e20000000a00 */
[----:B0-----:R-:W-:-:S04]  /*0110*/  IADD3 R6, P0, PT, R1, UR4, RZ ;  /* 0x0000000401067c10 */ /* 0x001fc8000ff1e0ff */
[----:B--2---:R-:W-:Y:S01]  /*0120*/  IADD3.X R7, PT, PT, RZ, UR6, RZ, P0, !PT ;  /* 0x00000006ff077c10 */ /* 0x004fe200087fe4ff */
[----:B---34-:R1:W-:Y:S08]  /*0130*/  STL [R1], R2 ;  /* 0x0000000201007387 */ /* 0x0183f00000100800 */
[----:B------:R-:W-:-:S07]  /*0140*/  LEPC R20, `(.L_x_0) ;  /* 0x000000001014794e */ /* 0x000fce0000000000 */
[----:B-1----:R-:W-:Y:S05]  /*0150*/  CALL.ABS.NOINC R8 ;  /* 0x0000000008007343 */ /* 0x002fea0003c00000 */
.L_x_0:
[----:B------:R-:W-:Y:S05]  /*0160*/  EXIT ;  /* 0x000000000000794d */ /* 0x000fea0003800000 */
.L_x_1:
[----:B------:R-:W-:-:S00]  /*0170*/  BRA `(.L_x_1) ;  /* 0xfffffffc00fc7947 */ /* 0x000fc0000383ffff */
[----:B------:R-:W-:-:S00]  /*0180*/  NOP ;  /* 0x0000000000007918 */ /* 0x000fc00000000000 */
[----:B------:R-:W-:-:S00]  /*0190*/  NOP ;  /* 0x0000000000007918 */ /* 0x000fc00000000000 */
[----:B------:R-:W-:-:S00]  /*01a0*/  NOP ;  /* 0x0000000000007918 */ /* 0x000fc00000000000 */
[----:B------:R-:W-:-:S00]  /*01b0*/  NOP ;  /* 0x0000000000007918 */ /* 0x000fc00000000000 */
[----:B------:R-:W-:-:S00]  /*01c0*/  NOP ;  /* 0x0000000000007918 */ /* 0x000fc00000000000 */
[----:B------:R-:W-:-:S00]  /*01d0*/  NOP ;  /* 0x0000000000007918 */ /* 0x000fc00000000000 */
[----:B------:R-:W-:-:S00]  /*01e0*/  NOP ;  /* 0x0000000000007918 */ /* 0x000fc00000000000 */
[----:B------:R-:W-:-:S00]  /*01f0*/  NOP ;  /* 0x0000000000007918 */ /* 0x000fc00000000000 */
.L_x_3:


//--------------------- .text._Z12insertValuesPi  --------------------------
	.section	.text._Z12insertValuesPi,"ax",@progbits
	.align	128
        .global         _Z12insertValuesPi
        .type           _Z12insertValuesPi,@function
        .size           _Z12insertValuesPi,(.L_x_4 - _Z12insertValuesPi)
        .other          _Z12insertValuesPi,@"STO_CUDA_ENTRY STV_DEFAULT"
_Z12insertValuesPi:
.text._Z12insertValuesPi:
[----:B------:R-:W-:Y:S01]  /*0000*/  LDC R1, c[0x0][0x37c] ;  /* 0x0000df00ff017b82 */ /* 0x000fe20000000800 */
[----:B------:R-:W0:Y:S07]  /*0010*/  S2R R5, SR_TID.X ;  /* 0x0000000000057919 */ /* 0x000e2e0000002100 */
[----:B------:R-:W0:Y:S01]  /*0020*/  S2UR UR6, SR_CTAID.X ;  /* 0x00000000000679c3 */ /* 0x000e220000002500 */
[----:B------:R-:W1:Y:S07]  /*0030*/  LDCU.64 UR4, c[0x0][0x358] ;  /* 0x00006b00ff0477ac */ /* 0x000e6e0008000a00 */
[----:B------:R-:W0:Y:S08]  /*0040*/  LDC R0, c[0x0][0x360] ;  /* 0x0000d800ff007b82 */ /* 0x000e300000000800 */
[----:B------:R-:W2:Y:S01]  /*0050*/  LDC.64 R2, c[0x0][0x380] ;  /* 0x0000e000ff027b82 */ /* 0x000ea20000000a00 */
[----:B0-----:R-:W-:-:S04]  /*0060*/  IMAD R5, R0, UR6, R5 ;  /* 0x0000000600057c24 */ /* 0x001fc8000f8e0205 */
[----:B--2---:R-:W-:-:S05]  /*0070*/  IMAD.WIDE R2, R5, 0x4, R2 ;  /* 0x0000000405027825 */ /* 0x004fca00078e0202 */
[----:B-1----:R-:W-:Y:S01]  /*0080*/  STG.E desc[UR4][R2.64], R5 ;  /* 0x0000000502007986 */ /* 0x002fe2000c101904 */
[----:B------:R-:W-:Y:S05]  /*0090*/  EXIT ;  /* 0x000000000000794d */ /* 0x000fea0003800000 */
.L_x_2:
        /* <DEDUP_REMOVED lines=14> */
.L_x_4:


//--------------------- .nv.global.init           --------------------------
	.section	.nv.global.init,"aw",@progbits
.nv.global.init:
	.type		$str,@object
	.size		$str,(.L_0 - $str)
$str:
        /*0000*/ 	.byte	0x25, 0x64, 0x20, 0x20, 0x00
.L_0:


//--------------------- .nv.shared.reserved.0     --------------------------
	.section	.nv.shared.reserved.0,"aw",@nobits
	.weak		__nv_reservedSMEM_offset_0_alias
	.size		__nv_reservedSMEM_offset_0_alias, 0, 64
	.other		__nv_reservedSMEM_offset_0_alias,@"STO_CUDA_RESERVED_SHARED STV_DEFAULT"
__nv_reservedSMEM_offset_0_alias:
	.zero		0
	.zero		64


//--------------------- .nv.constant0._Z8printArrPi --------------------------
	.section	.nv.constant0._Z8printArrPi,"a",@progbits
	.sectionflags	@""
	.align	4
.nv.constant0._Z8printArrPi:
	.zero		904


//--------------------- .nv.constant0._Z12insertValuesPi --------------------------
	.section	.nv.constant0._Z12insertValuesPi,"a",@progbits
	.sectionflags	@""
	.align	4
.nv.constant0._Z12insertValuesPi:
	.zero		904


//--------------------- SYMBOLS --------------------------

	.type		.nv.reservedSmem.offset0,@object
	.size		.nv.reservedSmem.offset0,0x4
	.type		vprintf,@function
